//
// Generated by NVIDIA NVVM Compiler
//
// Compiler Build ID: CL-36424714
// Cuda compilation tools, release 13.0, V13.0.88
// Based on NVVM 20.0.0
//

.version 9.0
.target sm_100
.address_size 64

	// .globl	_Z15rms_cast_kernelILi4E13__nv_bfloat16EvPKfS2_PT0_fb

.visible .entry _Z15rms_cast_kernelILi4E13__nv_bfloat16EvPKfS2_PT0_fb(
	.param .u64 .ptr .align 1 _Z15rms_cast_kernelILi4E13__nv_bfloat16EvPKfS2_PT0_fb_param_0,
	.param .u64 .ptr .align 1 _Z15rms_cast_kernelILi4E13__nv_bfloat16EvPKfS2_PT0_fb_param_1,
	.param .u64 .ptr .align 1 _Z15rms_cast_kernelILi4E13__nv_bfloat16EvPKfS2_PT0_fb_param_2,
	.param .f32 _Z15rms_cast_kernelILi4E13__nv_bfloat16EvPKfS2_PT0_fb_param_3,
	.param .u8 _Z15rms_cast_kernelILi4E13__nv_bfloat16EvPKfS2_PT0_fb_param_4
)
{
	.reg .pred 	%p<3>;
	.reg .b16 	%rs<7>;
	.reg .b32 	%r<2>;
	.reg .b32 	%f<11>;
	.reg .b64 	%rd<15>;

	ld.param.u64 	%rd2, [_Z15rms_cast_kernelILi4E13__nv_bfloat16EvPKfS2_PT0_fb_param_0];
	ld.param.u64 	%rd4, [_Z15rms_cast_kernelILi4E13__nv_bfloat16EvPKfS2_PT0_fb_param_1];
	ld.param.u64 	%rd3, [_Z15rms_cast_kernelILi4E13__nv_bfloat16EvPKfS2_PT0_fb_param_2];
	ld.param.f32 	%f5, [_Z15rms_cast_kernelILi4E13__nv_bfloat16EvPKfS2_PT0_fb_param_3];
	ld.param.s8 	%rs1, [_Z15rms_cast_kernelILi4E13__nv_bfloat16EvPKfS2_PT0_fb_param_4];
	cvta.to.global.u64 	%rd1, %rd4;
	mov.u32 	%r1, %tid.x;
	setp.gt.u32 	%p1, %r1, 3;
	@%p1 bra 	$L__BB0_5;
	cvta.to.global.u64 	%rd5, %rd2;
	mul.wide.u32 	%rd6, %r1, 4;
	add.s64 	%rd7, %rd5, %rd6;
	ld.global.nc.f32 	%f6, [%rd7];
	mul.f32 	%f1, %f5, %f6;
	setp.eq.s16 	%p2, %rs1, 0;
	@%p2 bra 	$L__BB0_3;
	add.s64 	%rd9, %rd1, %rd6;
	ld.global.nc.f32 	%f7, [%rd9];
	add.f32 	%f10, %f7, 0f3F800000;
	bra.uni 	$L__BB0_4;
$L__BB0_3:
	add.s64 	%rd11, %rd1, %rd6;
	ld.global.nc.f32 	%f10, [%rd11];
$L__BB0_4:
	// begin inline asm
	{  cvt.rn.bf16.f32 %rs2, %f1;}

	// end inline asm
	// begin inline asm
	{  cvt.rn.bf16.f32 %rs3, %f10;}

	// end inline asm
	// begin inline asm
	{ mul.bf16 %rs4,%rs3,%rs2; }

	// end inline asm
	cvta.to.global.u64 	%rd12, %rd3;
	mul.wide.u32 	%rd13, %r1, 2;
	add.s64 	%rd14, %rd12, %rd13;
	st.global.u16 	[%rd14], %rs4;
$L__BB0_5:
	ret;

}


// ===== COMPILED SASS (sm_100) =====

	.target	sm_100

	.elftype	@"ET_EXEC"


//--------------------- .note.nv.tkinfo           --------------------------
	.section	.note.nv.tkinfo,"",@"SHT_NOTE"
	.sectionflags	@"SHF_NOTE_NV_TKINFO"
	.tkinfo
        /*0018*/ 	.word	0x00000002
        /*0030*/ 	.string	""
        /*0030*/ 	.string	"ptxas"
        /*0030*/ 	.string	"Cuda compilation tools, release 13.0, V13.0.88"
        /*0030*/ 	.string	"Build cuda_13.0.r13.0/compiler.36424714_0"
        /*0030*/ 	.string	"-arch sm_100 -m 64 "



//--------------------- .note.nv.cuinfo           --------------------------
	.section	.note.nv.cuinfo,"",@"SHT_NOTE"
	.sectionflags	@"SHF_NOTE_NV_CUINFO"
        /*0018*/ 	.short	0x0002
        /*001a*/ 	.short	0x0064
        /*001c*/ 	.short	0x0082
	.zero		2


//--------------------- .nv.info                  --------------------------
	.section	.nv.info,"",@"SHT_CUDA_INFO"
	.align	4


	//----- nvinfo : EIATTR_REGCOUNT
	.align		4
        /*0000*/ 	.byte	0x04, 0x2f
        /*0002*/ 	.short	(.L_1 - .L_0)
	.align		4
.L_0:
        /*0004*/ 	.word	index@(_Z15rms_cast_kernelILi4E13__nv_bfloat16EvPKfS2_PT0_fb)
        /*0008*/ 	.word	0x0000000e


	//----- nvinfo : EIATTR_FRAME_SIZE
	.align		4
.L_1:
        /*000c*/ 	.byte	0x04, 0x11
        /*000e*/ 	.short	(.L_3 - .L_2)
	.align		4
.L_2:
        /*0010*/ 	.word	index@(_Z15rms_cast_kernelILi4E13__nv_bfloat16EvPKfS2_PT0_fb)
        /*0014*/ 	.word	0x00000000


	//----- nvinfo : EIATTR_MIN_STACK_SIZE
	.align		4
.L_3:
        /*0018*/ 	.byte	0x04, 0x12
        /*001a*/ 	.short	(.L_5 - .L_4)
	.align		4
.L_4:
        /*001c*/ 	.word	index@(_Z15rms_cast_kernelILi4E13__nv_bfloat16EvPKfS2_PT0_fb)
        /*0020*/ 	.word	0x00000000
.L_5:


//--------------------- .nv.compat                --------------------------
	.section	.nv.compat,"",@"SHT_CUDA_COMPAT_INFO"
	.align	4
        /*0000*/ 	.byte	0x02, 0x09, 0x00, 0x00, 0x02, 0x02, 0x01, 0x00, 0x02, 0x05, 0x05, 0x00, 0x03, 0x07, 0x01, 0x01
        /*0010*/ 	.byte	0x02, 0x03, 0x00, 0x00, 0x02, 0x06, 0x01, 0x00, 0x04, 0x0b, 0x08, 0x00, 0x09, 0x00, 0x00, 0x00
        /*0020*/ 	.byte	0x00, 0x00, 0x00, 0x00


//--------------------- .nv.info._Z15rms_cast_kernelILi4E13__nv_bfloat16EvPKfS2_PT0_fb --------------------------
	.section	.nv.info._Z15rms_cast_kernelILi4E13__nv_bfloat16EvPKfS2_PT0_fb,"",@"SHT_CUDA_INFO"
	.sectionflags	@""
	.align	4


	//----- nvinfo : EIATTR_CUDA_API_VERSION
	.align		4
        /*0000*/ 	.byte	0x04, 0x37
        /*0002*/ 	.short	(.L_7 - .L_6)
.L_6:
        /*0004*/ 	.word	0x00000082


	//----- nvinfo : EIATTR_KPARAM_INFO
	.align		4
.L_7:
        /*0008*/ 	.byte	0x04, 0x17
        /*000a*/ 	.short	(.L_9 - .L_8)
.L_8:
        /*000c*/ 	.word	0x00000000
        /*0010*/ 	.short	0x0004
        /*0012*/ 	.short	0x001c
        /*0014*/ 	.byte	0x00, 0xf0, 0x05, 0x00


	//----- nvinfo : EIATTR_KPARAM_INFO
	.align		4
.L_9:
        /*0018*/ 	.byte	0x04, 0x17
        /*001a*/ 	.short	(.L_11 - .L_10)
.L_10:
        /*001c*/ 	.word	0x00000000
        /*0020*/ 	.short	0x0003
        /*0022*/ 	.short	0x0018
        /*0024*/ 	.byte	0x00, 0xf0, 0x11, 0x00


	//----- nvinfo : EIATTR_KPARAM_INFO
	.align		4
.L_11:
        /*0028*/ 	.byte	0x04, 0x17
        /*002a*/ 	.short	(.L_13 - .L_12)
.L_12:
        /*002c*/ 	.word	0x00000000
        /*0030*/ 	.short	0x0002
        /*0032*/ 	.short	0x0010
        /*0034*/ 	.byte	0x00, 0xf5, 0x21, 0x00


	//----- nvinfo : EIATTR_KPARAM_INFO
	.align		4
.L_13:
        /*0038*/ 	.byte	0x04, 0x17
        /*003a*/ 	.short	(.L_15 - .L_14)
.L_14:
        /*003c*/ 	.word	0x00000000
        /*0040*/ 	.short	0x0001
        /*0042*/ 	.short	0x0008
        /*0044*/ 	.byte	0x00, 0xf5, 0x21, 0x00


	//----- nvinfo : EIATTR_KPARAM_INFO
	.align		4
.L_15:
        /*0048*/ 	.byte	0x04, 0x17
        /*004a*/ 	.short	(.L_17 - .L_16)
.L_16:
        /*004c*/ 	.word	0x00000000
        /*0050*/ 	.short	0x0000
        /*0052*/ 	.short	0x0000
        /*0054*/ 	.byte	0x00, 0xf5, 0x21, 0x00


	//----- nvinfo : EIATTR_SPARSE_MMA_MASK
	.align		4
.L_17:
        /*0058*/ 	.byte	0x03, 0x50
        /*005a*/ 	.short	0x0000


	//----- nvinfo : EIATTR_MAXREG_COUNT
	.align		4
        /*005c*/ 	.byte	0x03, 0x1b
        /*005e*/ 	.short	0x00ff


	//----- nvinfo : EIATTR_MERCURY_ISA_VERSION
	.align		4
        /*0060*/ 	.byte	0x03, 0x5f
        /*0062*/ 	.short	0x0101


	//----- nvinfo : EIATTR_VRC_CTA_INIT_COUNT
	.align		4
        /*0064*/ 	.byte	0x02, 0x4a
	.zero		1
	.zero		1


	//----- nvinfo : EIATTR_EXIT_INSTR_OFFSETS
	.align		4
        /*0068*/ 	.byte	0x04, 0x1c
        /*006a*/ 	.short	(.L_19 - .L_18)


	//   ....[0]....
.L_18:
        /*006c*/ 	.word	0x00000030


	//   ....[1]....
        /*0070*/ 	.word	0x00000160


	//----- nvinfo : EIATTR_CBANK_PARAM_SIZE
	.align		4
.L_19:
        /*0074*/ 	.byte	0x03, 0x19
        /*0076*/ 	.short	0x001d


	//----- nvinfo : EIATTR_PARAM_CBANK
	.align		4
        /*0078*/ 	.byte	0x04, 0x0a
        /*007a*/ 	.short	(.L_21 - .L_20)
	.align		4
.L_20:
        /*007c*/ 	.word	index@(.nv.constant0._Z15rms_cast_kernelILi4E13__nv_bfloat16EvPKfS2_PT0_fb)
        /*0080*/ 	.short	0x0380
        /*0082*/ 	.short	0x001d


	//----- nvinfo : EIATTR_SW_WAR
	.align		4
.L_21:
        /*0084*/ 	.byte	0x04, 0x36
        /*0086*/ 	.short	(.L_23 - .L_22)
.L_22:
        /*0088*/ 	.word	0x00000008
.L_23:


//--------------------- .nv.callgraph             --------------------------
	.section	.nv.callgraph,"",@"SHT_CUDA_CALLGRAPH"
	.align	4
	.sectionentsize	8
	.align		4
        /*0000*/ 	.word	0x00000000
	.align		4
        /*0004*/ 	.word	0xffffffff
	.align		4
        /*0008*/ 	.word	0x00000000
	.align		4
        /*000c*/ 	.word	0xfffffffe
	.align		4
        /*0010*/ 	.word	0x00000000
	.align		4
        /*0014*/ 	.word	0xfffffffd
	.align		4
        /*0018*/ 	.word	0x00000000
	.align		4
        /*001c*/ 	.word	0xfffffffc


//--------------------- .text._Z15rms_cast_kernelILi4E13__nv_bfloat16EvPKfS2_PT0_fb --------------------------
	.section	.text._Z15rms_cast_kernelILi4E13__nv_bfloat16EvPKfS2_PT0_fb,"ax",@progbits
	.align	128
        .global         _Z15rms_cast_kernelILi4E13__nv_bfloat16EvPKfS2_PT0_fb
        .type           _Z15rms_cast_kernelILi4E13__nv_bfloat16EvPKfS2_PT0_fb,@function
        .size           _Z15rms_cast_kernelILi4E13__nv_bfloat16EvPKfS2_PT0_fb,(.L_x_1 - _Z15rms_cast_kernelILi4E13__nv_bfloat16EvPKfS2_PT0_fb)
        .other          _Z15rms_cast_kernelILi4E13__nv_bfloat16EvPKfS2_PT0_fb,@"STO_CUDA_ENTRY STV_DEFAULT"
_Z15rms_cast_kernelILi4E13__nv_bfloat16EvPKfS2_PT0_fb:
.text._Z15rms_cast_kernelILi4E13__nv_bfloat16EvPKfS2_PT0_fb:
[----:B------:R-:W-:Y:S01]  /*0000*/  LDC R1, c[0x0][0x37c] ;  /* 0x0000df00ff017b82 */ /* 0x000fe20000000800 */
[----:B------:R-:W0:Y:S02]  /*0010*/  S2R R11, SR_TID.X ;  /* 0x00000000000b7919 */ /* 0x000e240000002100 */
[----:B0-----:R-:W-:-:S13]  /*0020*/  ISETP.GT.U32.AND P0, PT, R11, 0x3, PT ;  /* 0x000000030b00780c */ /* 0x001fda0003f04070 */
[----:B------:R-:W-:Y:S05]  /*0030*/  @P0 EXIT ;  /* 0x000000000000094d */ /* 0x000fea0003800000 */
[----:B------:R-:W0:Y:S01]  /*0040*/  LDC.64 R2, c[0x0][0x380] ;  /* 0x0000e000ff027b82 */ /* 0x000e220000000a00 */
[----:B------:R-:W1:Y:S01]  /*0050*/  LDCU.64 UR6, c[0x0][0x358] ;  /* 0x00006b00ff0677ac */ /* 0x000e620008000a00 */
[----:B------:R-:W2:Y:S06]  /*0060*/  LDCU.U8 UR4, c[0x0][0x39c] ;  /* 0x00007380ff0477ac */ /* 0x000eac0008000000 */
[----:B------:R-:W3:Y:S01]  /*0070*/  LDC.64 R4, c[0x0][0x388] ;  /* 0x0000e200ff047b82 */ /* 0x000ee20000000a00 */
[----:B------:R-:W4:Y:S07]  /*0080*/  LDCU UR5, c[0x0][0x398] ;  /* 0x00007300ff0577ac */ /* 0x000f2e0008000800 */
[----:B------:R-:W5:Y:S01]  /*0090*/  LDC.64 R6, c[0x0][0x390] ;  /* 0x0000e400ff067b82 */ /* 0x000f620000000a00 */
[----:B0-----:R-:W-:-:S06]  /*00a0*/  IMAD.WIDE.U32 R2, R11, 0x4, R2 ;  /* 0x000000040b027825 */ /* 0x001fcc00078e0002 */
[----:B-1----:R-:W4:Y:S01]  /*00b0*/  LDG.E.CONSTANT R2, desc[UR6][R2.64] ;  /* 0x0000000602027981 */ /* 0x002f22000c1e9900 */
[----:B---3--:R-:W-:-:S05]  /*00c0*/  IMAD.WIDE.U32 R4, R11, 0x4, R4 ;  /* 0x000000040b047825 */ /* 0x008fca00078e0004 */
[----:B------:R-:W3:Y:S01]  /*00d0*/  LDG.E.CONSTANT R9, desc[UR6][R4.64] ;  /* 0x0000000604097981 */ /* 0x000ee2000c1e9900 */
[----:B--2---:R-:W-:-:S06]  /*00e0*/  UPRMT UR4, UR4, 0x8880, URZ ;  /* 0x0000888004047896 */ /* 0x004fcc00080000ff */
[----:B------:R-:W-:Y:S01]  /*00f0*/  ISETP.NE.AND P0, PT, RZ, UR4, PT ;  /* 0x00000004ff007c0c */ /* 0x000fe2000bf05270 */
[----:B----4-:R-:W-:-:S12]  /*0100*/  FMUL R0, R2, UR5 ;  /* 0x0000000502007c20 */ /* 0x010fd80008400000 */
[----:B---3--:R-:W-:-:S05]  /*0110*/  @P0 FADD R9, R9, 1 ;  /* 0x3f80000009090421 */ /* 0x008fca0000000000 */
[----:B------:R-:W-:Y:S01]  /*0120*/  F2FP.BF16.F32.PACK_AB R0, R9, R0 ;  /* 0x000000000900723e */ /* 0x000fe200000010ff */
[----:B-----5:R-:W-:-:S04]  /*0130*/  IMAD.WIDE.U32 R2, R11, 0x2, R6 ;  /* 0x000000020b027825 */ /* 0x020fc800078e0006 */
[----:B------:R-:W-:-:S05]  /*0140*/  HMUL2.BF16_V2 R0, R0.H1_H1, R0.H0_H0 ;  /* 0x2000000000007232 */ /* 0x000fca0000200c00 */
[----:B------:R-:W-:Y:S01]  /*0150*/  STG.E.U16 desc[UR6][R2.64], R0 ;  /* 0x0000000002007986 */ /* 0x000fe2000c101506 */
[----:B------:R-:W-:Y:S05]  /*0160*/  EXIT ;  /* 0x000000000000794d */ /* 0x000fea0003800000 */
.L_x_0:
[----:B------:R-:W-:-:S00]  /*0170*/  BRA `(.L_x_0) ;  /* 0xfffffffc00fc7947 */ /* 0x000fc0000383ffff */
[----:B------:R-:W-:-:S00]  /*0180*/  NOP ;  /* 0x0000000000007918 */ /* 0x000fc00000000000 */
[----:B------:R-:W-:-:S00]  /*0190*/  NOP ;  /* 0x0000000000007918 */ /* 0x000fc00000000000 */
[----:B------:R-:W-:-:S00]  /*01a0*/  NOP ;  /* 0x0000000000007918 */ /* 0x000fc00000000000 */
[----:B------:R-:W-:-:S00]  /*01b0*/  NOP ;  /* 0x0000000000007918 */ /* 0x000fc00000000000 */
[----:B------:R-:W-:-:S00]  /*01c0*/  NOP ;  /* 0x0000000000007918 */ /* 0x000fc00000000000 */
[----:B------:R-:W-:-:S00]  /*01d0*/  NOP ;  /* 0x0000000000007918 */ /* 0x000fc00000000000 */
[----:B------:R-:W-:-:S00]  /*01e0*/  NOP ;  /* 0x0000000000007918 */ /* 0x000fc00000000000 */
[----:B------:R-:W-:-:S00]  /*01f0*/  NOP ;  /* 0x0000000000007918 */ /* 0x000fc00000000000 */
.L_x_1:


//--------------------- .nv.shared.reserved.0     --------------------------
	.section	.nv.shared.reserved.0,"aw",@nobits
	.weak		__nv_reservedSMEM_offset_0_alias
	.size		__nv_reservedSMEM_offset_0_alias, 0, 64
	.other		__nv_reservedSMEM_offset_0_alias,@"STO_CUDA_RESERVED_SHARED STV_DEFAULT"
__nv_reservedSMEM_offset_0_alias:
	.zero		0
	.zero		64


//--------------------- .nv.constant0._Z15rms_cast_kernelILi4E13__nv_bfloat16EvPKfS2_PT0_fb --------------------------
	.section	.nv.constant0._Z15rms_cast_kernelILi4E13__nv_bfloat16EvPKfS2_PT0_fb,"a",@progbits
	.sectionflags	@""
	.align	4
.nv.constant0._Z15rms_cast_kernelILi4E13__nv_bfloat16EvPKfS2_PT0_fb:
	.zero		925


//--------------------- SYMBOLS --------------------------

	.type		.nv.reservedSmem.offset0,@object
	.size		.nv.reservedSmem.offset0,0x4
